//
// Generated by NVIDIA NVVM Compiler
//
// Compiler Build ID: CL-36424714
// Cuda compilation tools, release 13.0, V13.0.88
// Based on NVVM 20.0.0
//

.version 9.0
.target sm_100
.address_size 64

	// .globl	_Z16gpu_miner_kernelmmPmPi

.visible .entry _Z16gpu_miner_kernelmmPmPi(
	.param .u64 _Z16gpu_miner_kernelmmPmPi_param_0,
	.param .u64 _Z16gpu_miner_kernelmmPmPi_param_1,
	.param .u64 .ptr .align 1 _Z16gpu_miner_kernelmmPmPi_param_2,
	.param .u64 .ptr .align 1 _Z16gpu_miner_kernelmmPmPi_param_3
)
{
	.reg .pred 	%p<3>;
	.reg .b32 	%r<6>;
	.reg .b64 	%rd<189>;

	ld.param.u64 	%rd184, [_Z16gpu_miner_kernelmmPmPi_param_0];
	ld.param.u64 	%rd185, [_Z16gpu_miner_kernelmmPmPi_param_1];
	ld.param.u64 	%rd2, [_Z16gpu_miner_kernelmmPmPi_param_2];
	ld.param.u64 	%rd3, [_Z16gpu_miner_kernelmmPmPi_param_3];
	mov.u32 	%r1, %ctaid.x;
	mov.u32 	%r2, %ntid.x;
	mov.u32 	%r3, %tid.x;
	mad.lo.s32 	%r4, %r1, %r2, %r3;
	cvt.s64.s32 	%rd186, %r4;
	add.s64 	%rd16, %rd184, %rd186;
	mov.b64 	%rd172, 1;
	mov.b64 	%rd173, 2;
	mov.b64 	%rd174, 3;
	mov.b64 	%rd175, 4;
	mov.b64 	%rd176, 5;
	mov.b64 	%rd177, 6;
	mov.b64 	%rd23, 0;
	mov.u64 	%rd24, %rd23;
	mov.u64 	%rd25, %rd23;
	mov.u64 	%rd26, %rd23;
	mov.u64 	%rd27, %rd23;
	mov.u64 	%rd22, %rd16;
	// begin inline asm
	add.cc.u64 %rd22, %rd22, %rd172;
	addc.cc.u64 %rd23, %rd23, %rd173;
	addc.cc.u64 %rd24, %rd24, %rd174;
	addc.cc.u64 %rd25, %rd25, %rd175;
	addc.cc.u64 %rd26, %rd26, %rd176;
	addc.u64 %rd27, %rd27, %rd177;
	
	// end inline asm
	// begin inline asm
	add.cc.u64 %rd22, %rd22, %rd172;
	addc.cc.u64 %rd23, %rd23, %rd173;
	addc.cc.u64 %rd24, %rd24, %rd174;
	addc.cc.u64 %rd25, %rd25, %rd175;
	addc.cc.u64 %rd26, %rd26, %rd176;
	addc.u64 %rd27, %rd27, %rd177;
	
	// end inline asm
	// begin inline asm
	add.cc.u64 %rd22, %rd22, %rd172;
	addc.cc.u64 %rd23, %rd23, %rd173;
	addc.cc.u64 %rd24, %rd24, %rd174;
	addc.cc.u64 %rd25, %rd25, %rd175;
	addc.cc.u64 %rd26, %rd26, %rd176;
	addc.u64 %rd27, %rd27, %rd177;
	
	// end inline asm
	// begin inline asm
	add.cc.u64 %rd22, %rd22, %rd172;
	addc.cc.u64 %rd23, %rd23, %rd173;
	addc.cc.u64 %rd24, %rd24, %rd174;
	addc.cc.u64 %rd25, %rd25, %rd175;
	addc.cc.u64 %rd26, %rd26, %rd176;
	addc.u64 %rd27, %rd27, %rd177;
	
	// end inline asm
	// begin inline asm
	add.cc.u64 %rd22, %rd22, %rd172;
	addc.cc.u64 %rd23, %rd23, %rd173;
	addc.cc.u64 %rd24, %rd24, %rd174;
	addc.cc.u64 %rd25, %rd25, %rd175;
	addc.cc.u64 %rd26, %rd26, %rd176;
	addc.u64 %rd27, %rd27, %rd177;
	
	// end inline asm
	// begin inline asm
	add.cc.u64 %rd22, %rd22, %rd172;
	addc.cc.u64 %rd23, %rd23, %rd173;
	addc.cc.u64 %rd24, %rd24, %rd174;
	addc.cc.u64 %rd25, %rd25, %rd175;
	addc.cc.u64 %rd26, %rd26, %rd176;
	addc.u64 %rd27, %rd27, %rd177;
	
	// end inline asm
	// begin inline asm
	add.cc.u64 %rd22, %rd22, %rd172;
	addc.cc.u64 %rd23, %rd23, %rd173;
	addc.cc.u64 %rd24, %rd24, %rd174;
	addc.cc.u64 %rd25, %rd25, %rd175;
	addc.cc.u64 %rd26, %rd26, %rd176;
	addc.u64 %rd27, %rd27, %rd177;
	
	// end inline asm
	// begin inline asm
	add.cc.u64 %rd22, %rd22, %rd172;
	addc.cc.u64 %rd23, %rd23, %rd173;
	addc.cc.u64 %rd24, %rd24, %rd174;
	addc.cc.u64 %rd25, %rd25, %rd175;
	addc.cc.u64 %rd26, %rd26, %rd176;
	addc.u64 %rd27, %rd27, %rd177;
	
	// end inline asm
	// begin inline asm
	add.cc.u64 %rd22, %rd22, %rd172;
	addc.cc.u64 %rd23, %rd23, %rd173;
	addc.cc.u64 %rd24, %rd24, %rd174;
	addc.cc.u64 %rd25, %rd25, %rd175;
	addc.cc.u64 %rd26, %rd26, %rd176;
	addc.u64 %rd27, %rd27, %rd177;
	
	// end inline asm
	// begin inline asm
	add.cc.u64 %rd22, %rd22, %rd172;
	addc.cc.u64 %rd23, %rd23, %rd173;
	addc.cc.u64 %rd24, %rd24, %rd174;
	addc.cc.u64 %rd25, %rd25, %rd175;
	addc.cc.u64 %rd26, %rd26, %rd176;
	addc.u64 %rd27, %rd27, %rd177;
	
	// end inline asm
	setp.ge.u64 	%p1, %rd22, %rd185;
	@%p1 bra 	$L__BB0_3;
	cvta.to.global.u64 	%rd187, %rd3;
	atom.global.exch.b32 	%r5, [%rd187], 1;
	setp.ne.s32 	%p2, %r5, 0;
	@%p2 bra 	$L__BB0_3;
	cvta.to.global.u64 	%rd188, %rd2;
	st.global.u64 	[%rd188], %rd16;
$L__BB0_3:
	ret;

}
	// .globl	_Z13sanity_kernelPm
.visible .entry _Z13sanity_kernelPm(
	.param .u64 .ptr .align 1 _Z13sanity_kernelPm_param_0
)
{
	.reg .b64 	%rd<21>;

	ld.param.u64 	%rd19, [_Z13sanity_kernelPm_param_0];
	cvta.to.global.u64 	%rd20, %rd19;
	mov.b64 	%rd1, 1;
	mov.b64 	%rd2, 0;
	mov.u64 	%rd3, %rd2;
	mov.u64 	%rd4, %rd2;
	mov.u64 	%rd5, %rd2;
	mov.u64 	%rd6, %rd2;
	// begin inline asm
	add.cc.u64 %rd1, %rd1, %rd1;
	addc.cc.u64 %rd2, %rd2, %rd6;
	addc.cc.u64 %rd3, %rd3, %rd6;
	addc.cc.u64 %rd4, %rd4, %rd6;
	addc.cc.u64 %rd5, %rd5, %rd6;
	addc.u64 %rd6, %rd6, %rd6;
	
	// end inline asm
	st.global.u64 	[%rd20], %rd1;
	ret;

}


// ===== COMPILED SASS (sm_100) =====

	.target	sm_100

	.elftype	@"ET_EXEC"


//--------------------- .note.nv.tkinfo           --------------------------
	.section	.note.nv.tkinfo,"",@"SHT_NOTE"
	.sectionflags	@"SHF_NOTE_NV_TKINFO"
	.tkinfo
        /*0018*/ 	.word	0x00000002
        /*0030*/ 	.string	""
        /*0030*/ 	.string	"ptxas"
        /*0030*/ 	.string	"Cuda compilation tools, release 13.0, V13.0.88"
        /*0030*/ 	.string	"Build cuda_13.0.r13.0/compiler.36424714_0"
        /*0030*/ 	.string	"-arch sm_100 -m 64 "



//--------------------- .note.nv.cuinfo           --------------------------
	.section	.note.nv.cuinfo,"",@"SHT_NOTE"
	.sectionflags	@"SHF_NOTE_NV_CUINFO"
        /*0018*/ 	.short	0x0002
        /*001a*/ 	.short	0x0064
        /*001c*/ 	.short	0x0082
	.zero		2


//--------------------- .nv.info                  --------------------------
	.section	.nv.info,"",@"SHT_CUDA_INFO"
	.align	4


	//----- nvinfo : EIATTR_REGCOUNT
	.align		4
        /*0000*/ 	.byte	0x04, 0x2f
        /*0002*/ 	.short	(.L_1 - .L_0)
	.align		4
.L_0:
        /*0004*/ 	.word	index@(_Z16gpu_miner_kernelmmPmPi)
        /*0008*/ 	.word	0x0000000a


	//----- nvinfo : EIATTR_FRAME_SIZE
	.align		4
.L_1:
        /*000c*/ 	.byte	0x04, 0x11
        /*000e*/ 	.short	(.L_3 - .L_2)
	.align		4
.L_2:
        /*0010*/ 	.word	index@(_Z16gpu_miner_kernelmmPmPi)
        /*0014*/ 	.word	0x00000000


	//----- nvinfo : EIATTR_REGCOUNT
	.align		4
.L_3:
        /*0018*/ 	.byte	0x04, 0x2f
        /*001a*/ 	.short	(.L_5 - .L_4)
	.align		4
.L_4:
        /*001c*/ 	.word	index@(_Z13sanity_kernelPm)
        /*0020*/ 	.word	0x00000008


	//----- nvinfo : EIATTR_FRAME_SIZE
	.align		4
.L_5:
        /*0024*/ 	.byte	0x04, 0x11
        /*0026*/ 	.short	(.L_7 - .L_6)
	.align		4
.L_6:
        /*0028*/ 	.word	index@(_Z13sanity_kernelPm)
        /*002c*/ 	.word	0x00000000


	//----- nvinfo : EIATTR_MIN_STACK_SIZE
	.align		4
.L_7:
        /*0030*/ 	.byte	0x04, 0x12
        /*0032*/ 	.short	(.L_9 - .L_8)
	.align		4
.L_8:
        /*0034*/ 	.word	index@(_Z13sanity_kernelPm)
        /*0038*/ 	.word	0x00000000


	//----- nvinfo : EIATTR_MIN_STACK_SIZE
	.align		4
.L_9:
        /*003c*/ 	.byte	0x04, 0x12
        /*003e*/ 	.short	(.L_11 - .L_10)
	.align		4
.L_10:
        /*0040*/ 	.word	index@(_Z16gpu_miner_kernelmmPmPi)
        /*0044*/ 	.word	0x00000000
.L_11:


//--------------------- .nv.compat                --------------------------
	.section	.nv.compat,"",@"SHT_CUDA_COMPAT_INFO"
	.align	4
        /*0000*/ 	.byte	0x02, 0x09, 0x00, 0x00, 0x02, 0x02, 0x01, 0x00, 0x02, 0x05, 0x05, 0x00, 0x03, 0x07, 0x01, 0x01
        /*0010*/ 	.byte	0x02, 0x03, 0x00, 0x00, 0x02, 0x06, 0x01, 0x00, 0x04, 0x0b, 0x08, 0x00, 0x09, 0x00, 0x00, 0x00
        /*0020*/ 	.byte	0x00, 0x00, 0x00, 0x00


//--------------------- .nv.info._Z13sanity_kernelPm --------------------------
	.section	.nv.info._Z13sanity_kernelPm,"",@"SHT_CUDA_INFO"
	.sectionflags	@""
	.align	4


	//----- nvinfo : EIATTR_CUDA_API_VERSION
	.align		4
        /*0000*/ 	.byte	0x04, 0x37
        /*0002*/ 	.short	(.L_13 - .L_12)
.L_12:
        /*0004*/ 	.word	0x00000082


	//----- nvinfo : EIATTR_KPARAM_INFO
	.align		4
.L_13:
        /*0008*/ 	.byte	0x04, 0x17
        /*000a*/ 	.short	(.L_15 - .L_14)
.L_14:
        /*000c*/ 	.word	0x00000000
        /*0010*/ 	.short	0x0000
        /*0012*/ 	.short	0x0000
        /*0014*/ 	.byte	0x00, 0xf5, 0x21, 0x00


	//----- nvinfo : EIATTR_SPARSE_MMA_MASK
	.align		4
.L_15:
        /*0018*/ 	.byte	0x03, 0x50
        /*001a*/ 	.short	0x0000


	//----- nvinfo : EIATTR_MAXREG_COUNT
	.align		4
        /*001c*/ 	.byte	0x03, 0x1b
        /*001e*/ 	.short	0x00ff


	//----- nvinfo : EIATTR_MERCURY_ISA_VERSION
	.align		4
        /*0020*/ 	.byte	0x03, 0x5f
        /*0022*/ 	.short	0x0101


	//----- nvinfo : EIATTR_VRC_CTA_INIT_COUNT
	.align		4
        /*0024*/ 	.byte	0x02, 0x4a
	.zero		1
	.zero		1


	//----- nvinfo : EIATTR_EXIT_INSTR_OFFSETS
	.align		4
        /*0028*/ 	.byte	0x04, 0x1c
        /*002a*/ 	.short	(.L_17 - .L_16)


	//   ....[0]....
.L_16:
        /*002c*/ 	.word	0x00000060


	//----- nvinfo : EIATTR_CBANK_PARAM_SIZE
	.align		4
.L_17:
        /*0030*/ 	.byte	0x03, 0x19
        /*0032*/ 	.short	0x0008


	//----- nvinfo : EIATTR_PARAM_CBANK
	.align		4
        /*0034*/ 	.byte	0x04, 0x0a
        /*0036*/ 	.short	(.L_19 - .L_18)
	.align		4
.L_18:
        /*0038*/ 	.word	index@(.nv.constant0._Z13sanity_kernelPm)
        /*003c*/ 	.short	0x0380
        /*003e*/ 	.short	0x0008


	//----- nvinfo : EIATTR_SW_WAR
	.align		4
.L_19:
        /*0040*/ 	.byte	0x04, 0x36
        /*0042*/ 	.short	(.L_21 - .L_20)
.L_20:
        /*0044*/ 	.word	0x00000008
.L_21:


//--------------------- .nv.info._Z16gpu_miner_kernelmmPmPi --------------------------
	.section	.nv.info._Z16gpu_miner_kernelmmPmPi,"",@"SHT_CUDA_INFO"
	.sectionflags	@""
	.align	4


	//----- nvinfo : EIATTR_CUDA_API_VERSION
	.align		4
        /*0000*/ 	.byte	0x04, 0x37
        /*0002*/ 	.short	(.L_23 - .L_22)
.L_22:
        /*0004*/ 	.word	0x00000082


	//----- nvinfo : EIATTR_KPARAM_INFO
	.align		4
.L_23:
        /*0008*/ 	.byte	0x04, 0x17
        /*000a*/ 	.short	(.L_25 - .L_24)
.L_24:
        /*000c*/ 	.word	0x00000000
        /*0010*/ 	.short	0x0003
        /*0012*/ 	.short	0x0018
        /*0014*/ 	.byte	0x00, 0xf5, 0x21, 0x00


	//----- nvinfo : EIATTR_KPARAM_INFO
	.align		4
.L_25:
        /*0018*/ 	.byte	0x04, 0x17
        /*001a*/ 	.short	(.L_27 - .L_26)
.L_26:
        /*001c*/ 	.word	0x00000000
        /*0020*/ 	.short	0x0002
        /*0022*/ 	.short	0x0010
        /*0024*/ 	.byte	0x00, 0xf5, 0x21, 0x00


	//----- nvinfo : EIATTR_KPARAM_INFO
	.align		4
.L_27:
        /*0028*/ 	.byte	0x04, 0x17
        /*002a*/ 	.short	(.L_29 - .L_28)
.L_28:
        /*002c*/ 	.word	0x00000000
        /*0030*/ 	.short	0x0001
        /*0032*/ 	.short	0x0008
        /*0034*/ 	.byte	0x00, 0xf0, 0x21, 0x00


	//----- nvinfo : EIATTR_KPARAM_INFO
	.align		4
.L_29:
        /*0038*/ 	.byte	0x04, 0x17
        /*003a*/ 	.short	(.L_31 - .L_30)
.L_30:
        /*003c*/ 	.word	0x00000000
        /*0040*/ 	.short	0x0000
        /*0042*/ 	.short	0x0000
        /*0044*/ 	.byte	0x00, 0xf0, 0x21, 0x00


	//----- nvinfo : EIATTR_SPARSE_MMA_MASK
	.align		4
.L_31:
        /*0048*/ 	.byte	0x03, 0x50
        /*004a*/ 	.short	0x0000


	//----- nvinfo : EIATTR_MAXREG_COUNT
	.align		4
        /*004c*/ 	.byte	0x03, 0x1b
        /*004e*/ 	.short	0x00ff


	//----- nvinfo : EIATTR_MERCURY_ISA_VERSION
	.align		4
        /*0050*/ 	.byte	0x03, 0x5f
        /*0052*/ 	.short	0x0101


	//----- nvinfo : EIATTR_VRC_CTA_INIT_COUNT
	.align		4
        /*0054*/ 	.byte	0x02, 0x4a
	.zero		1
	.zero		1


	//----- nvinfo : EIATTR_EXIT_INSTR_OFFSETS
	.align		4
        /*0058*/ 	.byte	0x04, 0x1c
        /*005a*/ 	.short	(.L_33 - .L_32)


	//   ....[0]....
.L_32:
        /*005c*/ 	.word	0x000000c0


	//   ....[1]....
        /*0060*/ 	.word	0x00000120


	//   ....[2]....
        /*0064*/ 	.word	0x00000150


	//----- nvinfo : EIATTR_CBANK_PARAM_SIZE
	.align		4
.L_33:
        /*0068*/ 	.byte	0x03, 0x19
        /*006a*/ 	.short	0x0020


	//----- nvinfo : EIATTR_PARAM_CBANK
	.align		4
        /*006c*/ 	.byte	0x04, 0x0a
        /*006e*/ 	.short	(.L_35 - .L_34)
	.align		4
.L_34:
        /*0070*/ 	.word	index@(.nv.constant0._Z16gpu_miner_kernelmmPmPi)
        /*0074*/ 	.short	0x0380
        /*0076*/ 	.short	0x0020


	//----- nvinfo : EIATTR_SW_WAR
	.align		4
.L_35:
        /*0078*/ 	.byte	0x04, 0x36
        /*007a*/ 	.short	(.L_37 - .L_36)
.L_36:
        /*007c*/ 	.word	0x00000008
.L_37:


//--------------------- .nv.callgraph             --------------------------
	.section	.nv.callgraph,"",@"SHT_CUDA_CALLGRAPH"
	.align	4
	.sectionentsize	8
	.align		4
        /*0000*/ 	.word	0x00000000
	.align		4
        /*0004*/ 	.word	0xffffffff
	.align		4
        /*0008*/ 	.word	0x00000000
	.align		4
        /*000c*/ 	.word	0xfffffffe
	.align		4
        /*0010*/ 	.word	0x00000000
	.align		4
        /*0014*/ 	.word	0xfffffffd
	.align		4
        /*0018*/ 	.word	0x00000000
	.align		4
        /*001c*/ 	.word	0xfffffffc


//--------------------- .text._Z13sanity_kernelPm --------------------------
	.section	.text._Z13sanity_kernelPm,"ax",@progbits
	.align	128
        .global         _Z13sanity_kernelPm
        .type           _Z13sanity_kernelPm,@function
        .size           _Z13sanity_kernelPm,(.L_x_2 - _Z13sanity_kernelPm)
        .other          _Z13sanity_kernelPm,@"STO_CUDA_ENTRY STV_DEFAULT"
_Z13sanity_kernelPm:
.text._Z13sanity_kernelPm:
[----:B------:R-:W-:Y:S08]  /*0000*/  LDC R1, c[0x0][0x37c] ;  /* 0x0000df00ff017b82 */ /* 0x000ff00000000800 */
[----:B------:R-:W0:Y:S01]  /*0010*/  LDC.64 R2, c[0x0][0x380] ;  /* 0x0000e000ff027b82 */ /* 0x000e220000000a00 */
[----:B------:R-:W0:Y:S01]  /*0020*/  LDCU.64 UR4, c[0x0][0x358] ;  /* 0x00006b00ff0477ac */ /* 0x000e220008000a00 */
[----:B------:R-:W-:Y:S01]  /*0030*/  HFMA2 R4, -RZ, RZ, 0, 1.1920928955078125e-07 ;  /* 0x00000002ff047431 */ /* 0x000fe200000001ff */
[----:B------:R-:W-:-:S05]  /*0040*/  MOV R5, 0x0 ;  /* 0x0000000000057802 */ /* 0x000fca0000000f00 */
[----:B0-----:R-:W-:Y:S01]  /*0050*/  STG.E.64 desc[UR4][R2.64], R4 ;  /* 0x0000000402007986 */ /* 0x001fe2000c101b04 */
[----:B------:R-:W-:Y:S05]  /*0060*/  EXIT ;  /* 0x000000000000794d */ /* 0x000fea0003800000 */
.L_x_0:
[----:B------:R-:W-:-:S00]  /*0070*/  BRA `(.L_x_0) ;  /* 0xfffffffc00fc7947 */ /* 0x000fc0000383ffff */
[----:B------:R-:W-:-:S00]  /*0080*/  NOP ;  /* 0x0000000000007918 */ /* 0x000fc00000000000 */
[----:B------:R-:W-:-:S00]  /*0090*/  NOP ;  /* 0x0000000000007918 */ /* 0x000fc00000000000 */
[----:B------:R-:W-:-:S00]  /*00a0*/  NOP ;  /* 0x0000000000007918 */ /* 0x000fc00000000000 */
[----:B------:R-:W-:-:S00]  /*00b0*/  NOP ;  /* 0x0000000000007918 */ /* 0x000fc00000000000 */
[----:B------:R-:W-:-:S00]  /*00c0*/  NOP ;  /* 0x0000000000007918 */ /* 0x000fc00000000000 */
[----:B------:R-:W-:-:S00]  /*00d0*/  NOP ;  /* 0x0000000000007918 */ /* 0x000fc00000000000 */
[----:B------:R-:W-:-:S00]  /*00e0*/  NOP ;  /* 0x0000000000007918 */ /* 0x000fc00000000000 */
[----:B------:R-:W-:-:S00]  /*00f0*/  NOP ;  /* 0x0000000000007918 */ /* 0x000fc00000000000 */
.L_x_2:


//--------------------- .text._Z16gpu_miner_kernelmmPmPi --------------------------
	.section	.text._Z16gpu_miner_kernelmmPmPi,"ax",@progbits
	.align	128
        .global         _Z16gpu_miner_kernelmmPmPi
        .type           _Z16gpu_miner_kernelmmPmPi,@function
        .size           _Z16gpu_miner_kernelmmPmPi,(.L_x_3 - _Z16gpu_miner_kernelmmPmPi)
        .other          _Z16gpu_miner_kernelmmPmPi,@"STO_CUDA_ENTRY STV_DEFAULT"
_Z16gpu_miner_kernelmmPmPi:
.text._Z16gpu_miner_kernelmmPmPi:
[----:B------:R-:W-:Y:S01]  /*0000*/  LDC R1, c[0x0][0x37c] ;  /* 0x0000df00ff017b82 */ /* 0x000fe20000000800 */
[----:B------:R-:W0:Y:S07]  /*0010*/  S2R R3, SR_TID.X ;  /* 0x0000000000037919 */ /* 0x000e2e0000002100 */
[----:B------:R-:W0:Y:S01]  /*0020*/  S2UR UR4, SR_CTAID.X ;  /* 0x00000000000479c3 */ /* 0x000e220000002500 */
[----:B------:R-:W1:Y:S07]  /*0030*/  LDCU.128 UR8, c[0x0][0x380] ;  /* 0x00007000ff0877ac */ /* 0x000e6e0008000c00 */
[----:B------:R-:W0:Y:S02]  /*0040*/  LDC R0, c[0x0][0x360] ;  /* 0x0000d800ff007b82 */ /* 0x000e240000000800 */
[----:B0-----:R-:W-:-:S05]  /*0050*/  IMAD R0, R0, UR4, R3 ;  /* 0x0000000400007c24 */ /* 0x001fca000f8e0203 */
[----:B-1----:R-:W-:-:S04]  /*0060*/  IADD3 R4, P0, PT, R0, UR8, RZ ;  /* 0x0000000800047c10 */ /* 0x002fc8000ff1e0ff */
[----:B------:R-:W-:Y:S02]  /*0070*/  IADD3 R2, P1, PT, R4, 0xa, RZ ;  /* 0x0000000a04027810 */ /* 0x000fe40007f3e0ff */
[----:B------:R-:W-:Y:S02]  /*0080*/  LEA.HI.X.SX32 R5, R0, UR9, 0x1, P0 ;  /* 0x0000000900057c11 */ /* 0x000fe400080f0eff */
[----:B------:R-:W-:-:S03]  /*0090*/  ISETP.GE.U32.AND P0, PT, R2, UR10, PT ;  /* 0x0000000a02007c0c */ /* 0x000fc6000bf06070 */
[----:B------:R-:W-:-:S05]  /*00a0*/  IMAD.X R0, RZ, RZ, R5, P1 ;  /* 0x000000ffff007224 */ /* 0x000fca00008e0605 */
[----:B------:R-:W-:-:S13]  /*00b0*/  ISETP.GE.U32.AND.EX P0, PT, R0, UR11, PT, P0 ;  /* 0x0000000b00007c0c */ /* 0x000fda000bf06100 */
[----:B------:R-:W-:Y:S05]  /*00c0*/  @P0 EXIT ;  /* 0x000000000000094d */ /* 0x000fea0003800000 */
[----:B------:R-:W0:Y:S01]  /*00d0*/  LDC.64 R2, c[0x0][0x398] ;  /* 0x0000e600ff027b82 */ /* 0x000e220000000a00 */
[----:B------:R-:W0:Y:S01]  /*00e0*/  LDCU.64 UR4, c[0x0][0x358] ;  /* 0x00006b00ff0477ac */ /* 0x000e220008000a00 */
[----:B------:R-:W-:-:S05]  /*00f0*/  IMAD.MOV.U32 R7, RZ, RZ, 0x1 ;  /* 0x00000001ff077424 */ /* 0x000fca00078e00ff */
[----:B0-----:R-:W2:Y:S02]  /*0100*/  ATOMG.E.EXCH.STRONG.GPU PT, R2, desc[UR4][R2.64], R7 ;  /* 0x80000007020279a8 */ /* 0x001ea4000c1ef104 */
[----:B--2---:R-:W-:-:S13]  /*0110*/  ISETP.NE.AND P0, PT, R2, RZ, PT ;  /* 0x000000ff0200720c */ /* 0x004fda0003f05270 */
[----:B------:R-:W-:Y:S05]  /*0120*/  @P0 EXIT ;  /* 0x000000000000094d */ /* 0x000fea0003800000 */
[----:B------:R-:W0:Y:S02]  /*0130*/  LDC.64 R2, c[0x0][0x390] ;  /* 0x0000e400ff027b82 */ /* 0x000e240000000a00 */
[----:B0-----:R-:W-:Y:S01]  /*0140*/  STG.E.64 desc[UR4][R2.64], R4 ;  /* 0x0000000402007986 */ /* 0x001fe2000c101b04 */
[----:B------:R-:W-:Y:S05]  /*0150*/  EXIT ;  /* 0x000000000000794d */ /* 0x000fea0003800000 */
.L_x_1:
        /* <DEDUP_REMOVED lines=10> */
.L_x_3:


//--------------------- .nv.shared.reserved.0     --------------------------
	.section	.nv.shared.reserved.0,"aw",@nobits
	.weak		__nv_reservedSMEM_offset_0_alias
	.size		__nv_reservedSMEM_offset_0_alias, 0, 64
	.other		__nv_reservedSMEM_offset_0_alias,@"STO_CUDA_RESERVED_SHARED STV_DEFAULT"
__nv_reservedSMEM_offset_0_alias:
	.zero		0
	.zero		64


//--------------------- .nv.constant0._Z13sanity_kernelPm --------------------------
	.section	.nv.constant0._Z13sanity_kernelPm,"a",@progbits
	.sectionflags	@""
	.align	4
.nv.constant0._Z13sanity_kernelPm:
	.zero		904


//--------------------- .nv.constant0._Z16gpu_miner_kernelmmPmPi --------------------------
	.section	.nv.constant0._Z16gpu_miner_kernelmmPmPi,"a",@progbits
	.sectionflags	@""
	.align	4
.nv.constant0._Z16gpu_miner_kernelmmPmPi:
	.zero		928


//--------------------- SYMBOLS --------------------------

	.type		.nv.reservedSmem.offset0,@object
	.size		.nv.reservedSmem.offset0,0x4
